	.headerflags	@"EF_CUDA_TEXMODE_UNIFIED EF_CUDA_64BIT_ADDRESS EF_CUDA_ACCELERATORS EF_CUDA_SM90 EF_CUDA_VIRTUAL_SM(EF_CUDA_SM90)"
	.elftype	@"ET_EXEC"


//--------------------- .nv.info                  --------------------------
	.section	.nv.info,"",@"SHT_CUDA_INFO"
	.align	4


	//----- nvinfo : EIATTR_REGCOUNT
	.align		4
        /*0000*/ 	.byte	0x04, 0x2f
        /*0002*/ 	.short	(.L_1 - .L_0)
	.align		4
.L_0:
        /*0004*/ 	.word	index@(triton_poi_fused_add_reflection_pad2d_relu_6)
        /*0008*/ 	.word	0x00000028


	//----- nvinfo : EIATTR_MIN_STACK_SIZE
	.align		4
.L_1:
        /*000c*/ 	.byte	0x04, 0x12
        /*000e*/ 	.short	(.L_3 - .L_2)
	.align		4
.L_2:
        /*0010*/ 	.word	index@(triton_poi_fused_add_reflection_pad2d_relu_6)
        /*0014*/ 	.word	0x00000000


	//----- nvinfo : EIATTR_FRAME_SIZE
	.align		4
.L_3:
        /*0018*/ 	.byte	0x04, 0x11
        /*001a*/ 	.short	(.L_5 - .L_4)
	.align		4
.L_4:
        /*001c*/ 	.word	index@(triton_poi_fused_add_reflection_pad2d_relu_6)
        /*0020*/ 	.word	0x00000000


	//----- nvinfo : EIATTR_MIN_STACK_SIZE
	.align		4
.L_5:
        /*0024*/ 	.byte	0x04, 0x12
        /*0026*/ 	.short	(.L_7 - .L_6)
	.align		4
.L_6:
        /*0028*/ 	.word	index@(triton_poi_fused_add_reflection_pad2d_relu_6)
        /*002c*/ 	.word	0x00000000
.L_7:


//--------------------- .nv.info.triton_poi_fused_add_reflection_pad2d_relu_6 --------------------------
	.section	.nv.info.triton_poi_fused_add_reflection_pad2d_relu_6,"",@"SHT_CUDA_INFO"
	.sectionflags	@""
	.align	4


	//----- nvinfo : EIATTR_CUDA_API_VERSION
	.align		4
        /*0000*/ 	.byte	0x04, 0x37
        /*0002*/ 	.short	(.L_9 - .L_8)
.L_8:
        /*0004*/ 	.word	0x0000007c


	//----- nvinfo : EIATTR_KPARAM_INFO
	.align		4
.L_9:
        /*0008*/ 	.byte	0x04, 0x17
        /*000a*/ 	.short	(.L_11 - .L_10)
.L_10:
        /*000c*/ 	.word	0x00000000
        /*0010*/ 	.short	0x0004
        /*0012*/ 	.short	0x0020
        /*0014*/ 	.byte	0x00, 0xf0, 0x11, 0x00


	//----- nvinfo : EIATTR_KPARAM_INFO
	.align		4
.L_11:
        /*0018*/ 	.byte	0x04, 0x17
        /*001a*/ 	.short	(.L_13 - .L_12)
.L_12:
        /*001c*/ 	.word	0x00000000
        /*0020*/ 	.short	0x0003
        /*0022*/ 	.short	0x0018
        /*0024*/ 	.byte	0x00, 0xf4, 0x21, 0x00


	//----- nvinfo : EIATTR_KPARAM_INFO
	.align		4
.L_13:
        /*0028*/ 	.byte	0x04, 0x17
        /*002a*/ 	.short	(.L_15 - .L_14)
.L_14:
        /*002c*/ 	.word	0x00000000
        /*0030*/ 	.short	0x0002
        /*0032*/ 	.short	0x0010
        /*0034*/ 	.byte	0x00, 0xf4, 0x21, 0x00


	//----- nvinfo : EIATTR_KPARAM_INFO
	.align		4
.L_15:
        /*0038*/ 	.byte	0x04, 0x17
        /*003a*/ 	.short	(.L_17 - .L_16)
.L_16:
        /*003c*/ 	.word	0x00000000
        /*0040*/ 	.short	0x0001
        /*0042*/ 	.short	0x0008
        /*0044*/ 	.byte	0x00, 0xf4, 0x21, 0x00


	//----- nvinfo : EIATTR_KPARAM_INFO
	.align		4
.L_17:
        /*0048*/ 	.byte	0x04, 0x17
        /*004a*/ 	.short	(.L_19 - .L_18)
.L_18:
        /*004c*/ 	.word	0x00000000
        /*0050*/ 	.short	0x0000
        /*0052*/ 	.short	0x0000
        /*0054*/ 	.byte	0x00, 0xf4, 0x21, 0x00


	//----- nvinfo : EIATTR_SPARSE_MMA_MASK
	.align		4
.L_19:
        /*0058*/ 	.byte	0x03, 0x50
        /*005a*/ 	.short	0x0000


	//----- nvinfo : EIATTR_MAXREG_COUNT
	.align		4
        /*005c*/ 	.byte	0x03, 0x1b
        /*005e*/ 	.short	0x00ff


	//----- nvinfo : EIATTR_EXIT_INSTR_OFFSETS
	.align		4
        /*0060*/ 	.byte	0x04, 0x1c
        /*0062*/ 	.short	(.L_21 - .L_20)


	//   ....[0]....
.L_20:
        /*0064*/ 	.word	0x00001020


	//   ....[1]....
        /*0068*/ 	.word	0x00001040


	//----- nvinfo : EIATTR_REQNTID
	.align		4
.L_21:
        /*006c*/ 	.byte	0x04, 0x10
        /*006e*/ 	.short	(.L_23 - .L_22)
.L_22:
        /*0070*/ 	.word	0x00000080
        /*0074*/ 	.word	0x00000001
        /*0078*/ 	.word	0x00000001


	//----- nvinfo : EIATTR_CBANK_PARAM_SIZE
	.align		4
.L_23:
        /*007c*/ 	.byte	0x03, 0x19
        /*007e*/ 	.short	0x0024


	//----- nvinfo : EIATTR_PARAM_CBANK
	.align		4
        /*0080*/ 	.byte	0x04, 0x0a
        /*0082*/ 	.short	(.L_25 - .L_24)
	.align		4
.L_24:
        /*0084*/ 	.word	index@(.nv.constant0.triton_poi_fused_add_reflection_pad2d_relu_6)
        /*0088*/ 	.short	0x0210
        /*008a*/ 	.short	0x0024


	//----- nvinfo : EIATTR_SW_WAR
	.align		4
.L_25:
        /*008c*/ 	.byte	0x04, 0x36
        /*008e*/ 	.short	(.L_27 - .L_26)
.L_26:
        /*0090*/ 	.word	0x00000008
.L_27:


//--------------------- .nv.callgraph             --------------------------
	.section	.nv.callgraph,"",@"SHT_CUDA_CALLGRAPH"
	.align	4
	.sectionentsize	8
	.align		4
        /*0000*/ 	.word	0x00000000
	.align		4
        /*0004*/ 	.word	0xffffffff
	.align		4
        /*0008*/ 	.word	0x00000000
	.align		4
        /*000c*/ 	.word	0xfffffffe
	.align		4
        /*0010*/ 	.word	0x00000000
	.align		4
        /*0014*/ 	.word	0xfffffffd
	.align		4
        /*0018*/ 	.word	0x00000000
	.align		4
        /*001c*/ 	.word	0xfffffffc


//--------------------- .text.triton_poi_fused_add_reflection_pad2d_relu_6 --------------------------
	.section	.text.triton_poi_fused_add_reflection_pad2d_relu_6,"ax",@progbits
	.align	128
        .global         triton_poi_fused_add_reflection_pad2d_relu_6
        .type           triton_poi_fused_add_reflection_pad2d_relu_6,@function
        .size           triton_poi_fused_add_reflection_pad2d_relu_6,(.L_x_1 - triton_poi_fused_add_reflection_pad2d_relu_6)
        .other          triton_poi_fused_add_reflection_pad2d_relu_6,@"STO_CUDA_ENTRY STV_DEFAULT"
triton_poi_fused_add_reflection_pad2d_relu_6:
.text.triton_poi_fused_add_reflection_pad2d_relu_6:
[----:B------:R-:W0:Y:S01]  /*0000*/  LDC R1, c[0x0][0x28] ;  /* 0x00000a00ff017b82 */ /* 0x000e220000000800 */
[----:B------:R-:W1:Y:S07]  /*0010*/  S2R R0, SR_TID.X ;  /* 0x0000000000007919 */ /* 0x000e6e0000002100 */
[----:B------:R-:W2:Y:S01]  /*0020*/  LDC.64 R22, c[0x0][0x220] ;  /* 0x00008800ff167b82 */ /* 0x000ea20000000a00 */
[----:B------:R-:W-:Y:S01]  /*0030*/  ULDC.64 UR4, c[0x0][0x208] ;  /* 0x0000820000047ab9 */ /* 0x000fe20000000a00 */
[----:B------:R-:W3:Y:S01]  /*0040*/  S2R R27, SR_CTAID.X ;  /* 0x00000000001b7919 */ /* 0x000ee20000002500 */
[----:B-1----:R-:W-:-:S05]  /*0050*/  IMAD.SHL.U32 R0, R0, 0x4, RZ ;  /* 0x0000000400007824 */ /* 0x002fca00078e00ff */
[----:B------:R-:W-:-:S05]  /*0060*/  LOP3.LUT R0, R0, 0x1fc, RZ, 0xc0, !PT ;  /* 0x000001fc00007812 */ /* 0x000fca00078ec0ff */
[----:B---3--:R-:W-:-:S04]  /*0070*/  IMAD R27, R27, 0x400, R0 ;  /* 0x000004001b1b7824 */ /* 0x008fc800078e0200 */
[C---:B------:R-:W-:Y:S01]  /*0080*/  IMAD.HI R0, R27.reuse, 0x78787879, RZ ;  /* 0x787878791b007827 */ /* 0x040fe200078e02ff */
[----:B------:R-:W-:Y:S02]  /*0090*/  IADD3 R9, R27, 0x1, RZ ;  /* 0x000000011b097810 */ /* 0x000fe40007ffe0ff */
[----:B------:R-:W-:Y:S01]  /*00a0*/  IADD3 R8, R27, 0x200, RZ ;  /* 0x000002001b087810 */ /* 0x000fe20007ffe0ff */
[----:B------:R-:W-:Y:S01]  /*00b0*/  IMAD.HI R2, R27, 0x71625345, RZ ;  /* 0x716253451b027827 */ /* 0x000fe200078e02ff */
[----:B------:R-:W-:Y:S02]  /*00c0*/  SHF.R.U32.HI R5, RZ, 0x1f, R0 ;  /* 0x0000001fff057819 */ /* 0x000fe40000011600 */
[----:B------:R-:W-:Y:S01]  /*00d0*/  ISETP.GE.AND P0, PT, R8, 0x24200, PT ;  /* 0x000242000800780c */ /* 0x000fe20003f06270 */
[----:B------:R-:W-:Y:S01]  /*00e0*/  IMAD.HI R4, R9, 0x78787879, RZ ;  /* 0x7878787909047827 */ /* 0x000fe200078e02ff */
[----:B------:R-:W-:Y:S02]  /*00f0*/  LEA.HI.SX32 R0, R0, R5, 0x1c ;  /* 0x0000000500007211 */ /* 0x000fe400078fe2ff */
[----:B------:R-:W-:Y:S01]  /*0100*/  SHF.R.U32.HI R7, RZ, 0x1f, R2 ;  /* 0x0000001fff077819 */ /* 0x000fe20000011602 */
[C---:B------:R-:W-:Y:S01]  /*0110*/  VIADD R3, R27.reuse, 0x3 ;  /* 0x000000031b037836 */ /* 0x040fe20000000000 */
[----:B------:R-:W-:Y:S01]  /*0120*/  SHF.R.U32.HI R5, RZ, 0x1f, R4 ;  /* 0x0000001fff057819 */ /* 0x000fe20000011604 */
[----:B------:R-:W-:Y:S01]  /*0130*/  VIADD R6, R27, 0x2 ;  /* 0x000000021b067836 */ /* 0x000fe20000000000 */
[----:B------:R-:W-:Y:S01]  /*0140*/  LEA.HI R2, R2, R7, RZ, 0x17 ;  /* 0x0000000702027211 */ /* 0x000fe200078fb8ff */
[----:B------:R-:W-:Y:S01]  /*0150*/  IMAD.HI R10, R3, 0x78787879, RZ ;  /* 0x78787879030a7827 */ /* 0x000fe200078e02ff */
[----:B------:R-:W-:-:S02]  /*0160*/  LEA.HI.SX32 R7, R4, R5, 0x1c ;  /* 0x0000000504077211 */ /* 0x000fc400078fe2ff */
[----:B------:R-:W-:Y:S01]  /*0170*/  LEA R2, R2, 0x3ff, 0xa ;  /* 0x000003ff02027811 */ /* 0x000fe200078e50ff */
[----:B------:R-:W-:Y:S01]  /*0180*/  IMAD.HI R12, R6, 0x78787879, RZ ;  /* 0x78787879060c7827 */ /* 0x000fe200078e02ff */
[----:B------:R-:W-:Y:S02]  /*0190*/  SHF.R.U32.HI R5, RZ, 0x1f, R10 ;  /* 0x0000001fff057819 */ /* 0x000fe4000001160a */
[C---:B------:R-:W-:Y:S01]  /*01a0*/  ISETP.GE.AND P1, PT, R27.reuse, 0x24200, PT ;  /* 0x000242001b00780c */ /* 0x040fe20003f26270 */
[----:B------:R-:W-:Y:S01]  /*01b0*/  IMAD.HI R16, R8, 0x78787879, RZ ;  /* 0x7878787908107827 */ /* 0x000fe200078e02ff */
[----:B------:R-:W-:Y:S02]  /*01c0*/  SHF.R.U32.HI R15, RZ, 0x1f, R12 ;  /* 0x0000001fff0f7819 */ /* 0x000fe4000001160c */
[----:B------:R-:W-:Y:S01]  /*01d0*/  LEA.HI.SX32 R11, R10, R5, 0x1c ;  /* 0x000000050a0b7211 */ /* 0x000fe200078fe2ff */
[----:B------:R-:W-:Y:S01]  /*01e0*/  VIADD R4, R27, 0x201 ;  /* 0x000002011b047836 */ /* 0x000fe20000000000 */
[----:B------:R-:W-:Y:S01]  /*01f0*/  LEA.HI.SX32 R5, R12, R15, 0x1c ;  /* 0x0000000f0c057211 */ /* 0x000fe200078fe2ff */
[----:B------:R-:W-:Y:S01]  /*0200*/  IMAD R10, R7, 0x22, RZ ;  /* 0x00000022070a7824 */ /* 0x000fe200078e02ff */
[----:B------:R-:W-:Y:S01]  /*0210*/  SHF.R.U32.HI R15, RZ, 0x1f, R16 ;  /* 0x0000001fff0f7819 */ /* 0x000fe20000011610 */
[----:B------:R-:W-:-:S03]  /*0220*/  IMAD.HI R17, R8, 0x71625345, RZ ;  /* 0x7162534508117827 */ /* 0x000fc600078e02ff */
[----:B------:R-:W-:Y:S01]  /*0230*/  LOP3.LUT R10, RZ, R10, RZ, 0x33, !PT ;  /* 0x0000000aff0a7212 */ /* 0x000fe200078e33ff */
[----:B------:R-:W-:Y:S01]  /*0240*/  IMAD.HI R13, R4, 0x78787879, RZ ;  /* 0x78787879040d7827 */ /* 0x000fe200078e02ff */
[----:B------:R-:W-:Y:S02]  /*0250*/  SHF.R.U32.HI R12, RZ, 0x1f, R17 ;  /* 0x0000001fff0c7819 */ /* 0x000fe40000011611 */
[----:B------:R-:W-:Y:S01]  /*0260*/  LEA.HI.SX32 R7, R16, R15, 0x1c ;  /* 0x0000000f10077211 */ /* 0x000fe200078fe2ff */
[----:B------:R-:W-:Y:S01]  /*0270*/  IMAD R11, R11, 0x22, RZ ;  /* 0x000000220b0b7824 */ /* 0x000fe200078e02ff */
[----:B------:R-:W-:Y:S01]  /*0280*/  SHF.R.U32.HI R14, RZ, 0x1f, R13 ;  /* 0x0000001fff0e7819 */ /* 0x000fe2000001160d */
[----:B------:R-:W-:Y:S01]  /*0290*/  IMAD.IADD R9, R9, 0x1, R10 ;  /* 0x0000000109097824 */ /* 0x000fe200078e020a */
[----:B------:R-:W-:Y:S01]  /*02a0*/  LEA.HI R12, R17, R12, RZ, 0x17 ;  /* 0x0000000c110c7211 */ /* 0x000fe200078fb8ff */
[----:B------:R-:W-:Y:S01]  /*02b0*/  IMAD R16, R5, 0x22, RZ ;  /* 0x0000002205107824 */ /* 0x000fe200078e02ff */
[----:B------:R-:W-:Y:S01]  /*02c0*/  LEA.HI.SX32 R14, R13, R14, 0x1c ;  /* 0x0000000e0d0e7211 */ /* 0x000fe200078fe2ff */
[----:B------:R-:W-:Y:S01]  /*02d0*/  IMAD.HI R17, R7, 0x78787879, RZ ;  /* 0x7878787907117827 */ /* 0x000fe200078e02ff */
[----:B------:R-:W-:-:S02]  /*02e0*/  LOP3.LUT R10, RZ, R11, RZ, 0x33, !PT ;  /* 0x0000000bff0a7212 */ /* 0x000fc400078e33ff */
[----:B------:R-:W-:Y:S01]  /*02f0*/  LOP3.LUT R11, RZ, R16, RZ, 0x33, !PT ;  /* 0x00000010ff0b7212 */ /* 0x000fe200078e33ff */
[----:B------:R-:W-:Y:S01]  /*0300*/  IMAD.HI R13, R5, 0x78787879, RZ ;  /* 0x78787879050d7827 */ /* 0x000fe200078e02ff */
[----:B------:R-:W-:Y:S02]  /*0310*/  IADD3 R3, R3, R10, RZ ;  /* 0x0000000a03037210 */ /* 0x000fe40007ffe0ff */
[----:B------:R-:W-:Y:S01]  /*0320*/  SHF.R.U32.HI R10, RZ, 0x1f, R17 ;  /* 0x0000001fff0a7819 */ /* 0x000fe20000011611 */
[C---:B------:R-:W-:Y:S01]  /*0330*/  IMAD.HI R18, R0.reuse, 0x78787879, RZ ;  /* 0x7878787900127827 */ /* 0x040fe200078e02ff */
[----:B------:R-:W-:Y:S02]  /*0340*/  SHF.R.U32.HI R16, RZ, 0x1f, R13 ;  /* 0x0000001fff107819 */ /* 0x000fe4000001160d */
[----:B------:R-:W-:Y:S01]  /*0350*/  LEA.HI.SX32 R17, R17, R10, 0x1c ;  /* 0x0000000a11117211 */ /* 0x000fe200078fe2ff */
[----:B------:R-:W-:Y:S01]  /*0360*/  IMAD R10, R0, 0x22, RZ ;  /* 0x00000022000a7824 */ /* 0x000fe200078e02ff */
[----:B------:R-:W-:Y:S01]  /*0370*/  SHF.R.U32.HI R15, RZ, 0x1f, R18 ;  /* 0x0000001fff0f7819 */ /* 0x000fe20000011612 */
[----:B------:R-:W-:Y:S01]  /*0380*/  IMAD.IADD R6, R6, 0x1, R11 ;  /* 0x0000000106067824 */ /* 0x000fe200078e020b */
[----:B------:R-:W-:Y:S01]  /*0390*/  LEA.HI.SX32 R16, R13, R16, 0x1c ;  /* 0x000000100d107211 */ /* 0x000fe200078fe2ff */
[----:B------:R-:W-:Y:S01]  /*03a0*/  IMAD R14, R14, 0x22, RZ ;  /* 0x000000220e0e7824 */ /* 0x000fe200078e02ff */
[----:B------:R-:W-:Y:S01]  /*03b0*/  LEA.HI.SX32 R15, R18, R15, 0x1c ;  /* 0x0000000f120f7211 */ /* 0x000fe200078fe2ff */
[----:B------:R-:W-:Y:S01]  /*03c0*/  IMAD R18, R7, 0x22, RZ ;  /* 0x0000002207127824 */ /* 0x000fe200078e02ff */
[----:B------:R-:W-:Y:S01]  /*03d0*/  LOP3.LUT R10, RZ, R10, RZ, 0x33, !PT ;  /* 0x0000000aff0a7212 */ /* 0x000fe200078e33ff */
[----:B------:R-:W-:Y:S01]  /*03e0*/  IMAD R16, R16, 0x22, RZ ;  /* 0x0000002210107824 */ /* 0x000fe200078e02ff */
[----:B------:R-:W-:Y:S01]  /*03f0*/  IABS R6, R6 ;  /* 0x0000000600067213 */ /* 0x000fe20000000000 */
[----:B------:R-:W-:Y:S01]  /*0400*/  IMAD R15, R15, 0x22, RZ ;  /* 0x000000220f0f7824 */ /* 0x000fe200078e02ff */
[----:B------:R-:W-:Y:S01]  /*0410*/  IABS R3, R3 ;  /* 0x0000000300037213 */ /* 0x000fe20000000000 */
[----:B------:R-:W-:Y:S01]  /*0420*/  IMAD.IADD R10, R27, 0x1, R10 ;  /* 0x000000011b0a7824 */ /* 0x000fe200078e020a */
[----:B------:R-:W-:Y:S01]  /*0430*/  LOP3.LUT R16, RZ, R16, RZ, 0x33, !PT ;  /* 0x00000010ff107212 */ /* 0x000fe200078e33ff */
[----:B------:R-:W-:Y:S01]  /*0440*/  IMAD R17, R17, 0x22, RZ ;  /* 0x0000002211117824 */ /* 0x000fe200078e02ff */
[----:B------:R-:W-:Y:S01]  /*0450*/  LOP3.LUT R15, RZ, R15, RZ, 0x33, !PT ;  /* 0x0000000fff0f7212 */ /* 0x000fe200078e33ff */
[----:B------:R-:W-:Y:S01]  /*0460*/  VIADD R3, R3, 0xffffffe1 ;  /* 0xffffffe103037836 */ /* 0x000fe20000000000 */
[----:B------:R-:W-:-:S02]  /*0470*/  IADD3 R16, R5, R16, RZ ;  /* 0x0000001005107210 */ /* 0x000fc40007ffe0ff */
[----:B------:R-:W-:Y:S01]  /*0480*/  IABS R5, R10 ;  /* 0x0000000a00057213 */ /* 0x000fe20000000000 */
[----:B------:R-:W-:Y:S01]  /*0490*/  IMAD.IADD R15, R0, 0x1, R15 ;  /* 0x00000001000f7824 */ /* 0x000fe200078e020f */
[----:B------:R-:W-:Y:S02]  /*04a0*/  IABS R0, R9 ;  /* 0x0000000900007213 */ /* 0x000fe40000000000 */
[----:B------:R-:W-:Y:S01]  /*04b0*/  IABS R16, R16 ;  /* 0x0000001000107213 */ /* 0x000fe20000000000 */
[----:B------:R-:W-:Y:S01]  /*04c0*/  VIADD R5, R5, 0xffffffe1 ;  /* 0xffffffe105057836 */ /* 0x000fe20000000000 */
[----:B------:R-:W-:Y:S02]  /*04d0*/  IADD3 R0, R0, -0x1f, RZ ;  /* 0xffffffe100007810 */ /* 0x000fe40007ffe0ff */
[----:B------:R-:W-:Y:S02]  /*04e0*/  IABS R15, R15 ;  /* 0x0000000f000f7213 */ /* 0x000fe40000000000 */
[----:B------:R-:W-:Y:S01]  /*04f0*/  IABS R9, R5 ;  /* 0x0000000500097213 */ /* 0x000fe20000000000 */
[----:B------:R-:W-:Y:S01]  /*0500*/  VIADD R5, R6, 0xffffffe1 ;  /* 0xffffffe106057836 */ /* 0x000fe20000000000 */
[----:B------:R-:W-:-:S02]  /*0510*/  IABS R35, R0 ;  /* 0x0000000000237213 */ /* 0x000fc40000000000 */
[----:B------:R-:W-:Y:S02]  /*0520*/  MOV R0, R15 ;  /* 0x0000000f00007202 */ /* 0x000fe40000000f00 */
[----:B------:R-:W-:Y:S01]  /*0530*/  LOP3.LUT R11, RZ, R18, RZ, 0x33, !PT ;  /* 0x00000012ff0b7212 */ /* 0x000fe200078e33ff */
[----:B------:R-:W-:Y:S01]  /*0540*/  IMAD.IADD R35, R2, 0x1, -R35 ;  /* 0x0000000102237824 */ /* 0x000fe200078e0a23 */
[----:B------:R-:W-:Y:S01]  /*0550*/  IABS R29, R5 ;  /* 0x00000005001d7213 */ /* 0x000fe20000000000 */
[----:B------:R-:W-:Y:S01]  /*0560*/  VIADD R0, R0, 0xffffffe1 ;  /* 0xffffffe100007836 */ /* 0x000fe20000000000 */
[----:B------:R-:W-:Y:S01]  /*0570*/  MOV R5, R16 ;  /* 0x0000001000057202 */ /* 0x000fe20000000f00 */
[----:B------:R-:W-:Y:S01]  /*0580*/  IMAD.IADD R8, R8, 0x1, R11 ;  /* 0x0000000108087824 */ /* 0x000fe200078e020b */
[----:B------:R-:W-:Y:S01]  /*0590*/  LOP3.LUT R11, RZ, R14, RZ, 0x33, !PT ;  /* 0x0000000eff0b7212 */ /* 0x000fe200078e33ff */
[C---:B------:R-:W-:Y:S01]  /*05a0*/  IMAD.IADD R29, R2.reuse, 0x1, -R29 ;  /* 0x00000001021d7824 */ /* 0x040fe200078e0a1d */
[----:B------:R-:W-:Y:S01]  /*05b0*/  IABS R6, R0 ;  /* 0x0000000000067213 */ /* 0x000fe20000000000 */
[----:B------:R-:W-:Y:S01]  /*05c0*/  VIADD R0, R5, 0xffffffe1 ;  /* 0xffffffe105007836 */ /* 0x000fe20000000000 */
[----:B------:R-:W-:Y:S01]  /*05d0*/  LOP3.LUT R14, RZ, R17, RZ, 0x33, !PT ;  /* 0x00000011ff0e7212 */ /* 0x000fe200078e33ff */
[----:B------:R-:W1:Y:S01]  /*05e0*/  LDC.64 R18, c[0x0][0x218] ;  /* 0x00008600ff127b82 */ /* 0x000e620000000a00 */
[----:B------:R-:W-:Y:S01]  /*05f0*/  IABS R33, R3 ;  /* 0x0000000300217213 */ /* 0x000fe20000000000 */
[----:B------:R-:W-:Y:S01]  /*0600*/  IMAD.MOV.U32 R3, RZ, RZ, R9 ;  /* 0x000000ffff037224 */ /* 0x000fe200078e0009 */
[----:B------:R-:W-:Y:S01]  /*0610*/  IABS R0, R0 ;  /* 0x0000000000007213 */ /* 0x000fe20000000000 */
[----:B------:R-:W-:Y:S01]  /*0620*/  IMAD.IADD R7, R7, 0x1, R14 ;  /* 0x0000000107077824 */ /* 0x000fe200078e020e */
[----:B------:R-:W-:Y:S01]  /*0630*/  IADD3 R33, R2, -R33, RZ ;  /* 0x8000002102217210 */ /* 0x000fe20007ffe0ff */
[----:B------:R-:W-:Y:S01]  /*0640*/  IMAD.IADD R34, R2, 0x1, -R3 ;  /* 0x0000000102227824 */ /* 0x000fe200078e0a03 */
[----:B------:R-:W-:Y:S01]  /*0650*/  IADD3 R4, R4, R11, RZ ;  /* 0x0000000b04047210 */ /* 0x000fe20007ffe0ff */
[----:B------:R-:W3:Y:S01]  /*0660*/  LDC.64 R16, c[0x0][0x210] ;  /* 0x00008400ff107b82 */ /* 0x000ee20000000a00 */
[----:B------:R-:W-:Y:S01]  /*0670*/  IABS R2, R8 ;  /* 0x0000000800027213 */ /* 0x000fe20000000000 */
[C---:B------:R-:W-:Y:S01]  /*0680*/  IMAD R29, R0.reuse, -0x20, R29 ;  /* 0xffffffe0001d7824 */ /* 0x040fe200078e021d */
[----:B------:R-:W-:Y:S01]  /*0690*/  MOV R3, R6 ;  /* 0x0000000600037202 */ /* 0x000fe20000000f00 */
[----:B------:R-:W-:Y:S01]  /*06a0*/  IMAD R33, R0, -0x20, R33 ;  /* 0xffffffe000217824 */ /* 0x000fe200078e0221 */
[----:B------:R-:W-:Y:S01]  /*06b0*/  IABS R0, R4 ;  /* 0x0000000400007213 */ /* 0x000fe20000000000 */
[----:B------:R-:W-:Y:S01]  /*06c0*/  VIADD R2, R2, 0xffffffe1 ;  /* 0xffffffe102027836 */ /* 0x000fe20000000000 */
[----:B------:R-:W-:Y:S01]  /*06d0*/  LEA R12, R12, 0x3ff, 0xa ;  /* 0x000003ff0c0c7811 */ /* 0x000fe200078e50ff */
[C---:B------:R-:W-:Y:S01]  /*06e0*/  IMAD R34, R3.reuse, -0x20, R34 ;  /* 0xffffffe003227824 */ /* 0x040fe200078e0222 */
[----:B------:R-:W-:Y:S01]  /*06f0*/  CS2R R8, SRZ ;  /* 0x0000000000087805 */ /* 0x000fe2000001ff00 */
[----:B------:R-:W-:Y:S01]  /*0700*/  IMAD R35, R3, -0x20, R35 ;  /* 0xffffffe003237824 */ /* 0x000fe200078e0223 */
[----:B------:R-:W-:Y:S01]  /*0710*/  IABS R3, R7 ;  /* 0x0000000700037213 */ /* 0x000fe20000000000 */
[----:B------:R-:W-:Y:S01]  /*0720*/  VIADD R0, R0, 0xffffffe1 ;  /* 0xffffffe100007836 */ /* 0x000fe20000000000 */
[----:B------:R-:W-:-:S02]  /*0730*/  IABS R11, R2 ;  /* 0x00000002000b7213 */ /* 0x000fc40000000000 */
[----:B------:R-:W-:Y:S02]  /*0740*/  IADD3 R2, R3, -0x1f, RZ ;  /* 0xffffffe103027810 */ /* 0x000fe40007ffe0ff */
[----:B------:R-:W-:Y:S01]  /*0750*/  IABS R37, R0 ;  /* 0x0000000000257213 */ /* 0x000fe20000000000 */
[----:B------:R-:W-:Y:S01]  /*0760*/  IMAD.IADD R11, R12, 0x1, -R11 ;  /* 0x000000010c0b7824 */ /* 0x000fe200078e0a0b */
[----:B------:R-:W-:Y:S02]  /*0770*/  IABS R0, R2 ;  /* 0x0000000200007213 */ /* 0x000fe40000000000 */
[----:B------:R-:W-:Y:S02]  /*0780*/  CS2R R4, SRZ ;  /* 0x0000000000047805 */ /* 0x000fe4000001ff00 */
[----:B------:R-:W-:Y:S02]  /*0790*/  MOV R28, RZ ;  /* 0x000000ff001c7202 */ /* 0x000fe40000000f00 */
[----:B------:R-:W-:Y:S01]  /*07a0*/  IADD3 R32, R27, 0x202, RZ ;  /* 0x000002021b207810 */ /* 0x000fe20007ffe0ff */
[----:B---3--:R-:W-:-:S04]  /*07b0*/  IMAD.WIDE R2, R34, 0x4, R16 ;  /* 0x0000000422027825 */ /* 0x008fc800078e0210 */
[----:B------:R-:W-:Y:S01]  /*07c0*/  IMAD R11, R0, -0x20, R11 ;  /* 0xffffffe0000b7824 */ /* 0x000fe200078e020b */
[----:B------:R1:W3:Y:S01]  /*07d0*/  @!P1 LDG.E.EL R8, desc[UR4][R2.64] ;  /* 0x0000000402089981 */ /* 0x0002e2000c2e1900 */
[----:B------:R-:W-:-:S04]  /*07e0*/  IMAD.WIDE R14, R35, 0x4, R16 ;  /* 0x00000004230e7825 */ /* 0x000fc800078e0210 */
[--C-:B------:R-:W-:Y:S01]  /*07f0*/  IMAD.WIDE R6, R11, 0x4, R16.reuse ;  /* 0x000000040b067825 */ /* 0x100fe200078e0210 */
[----:B------:R4:W5:Y:S01]  /*0800*/  @!P1 LDG.E.EL R9, desc[UR4][R14.64] ;  /* 0x000000040e099981 */ /* 0x000962000c2e1900 */
[----:B------:R-:W-:Y:S02]  /*0810*/  HFMA2.MMA R10, -RZ, RZ, 0, 0 ;  /* 0x00000000ff0a7435 */ /* 0x000fe400000001ff */
[----:B------:R-:W-:Y:S01]  /*0820*/  IMAD.WIDE R20, R33, 0x4, R16 ;  /* 0x0000000421147825 */ /* 0x000fe200078e0210 */
[----:B------:R2:W3:Y:S03]  /*0830*/  @!P0 LDG.E.EL R4, desc[UR4][R6.64] ;  /* 0x0000000406048981 */ /* 0x0004e6000c2e1900 */
[----:B-1----:R-:W-:Y:S01]  /*0840*/  IMAD.WIDE R2, R34, 0x4, R18 ;  /* 0x0000000422027825 */ /* 0x002fe200078e0212 */
[----:B------:R-:W3:Y:S01]  /*0850*/  @!P1 LDG.E.EL R5, desc[UR4][R20.64] ;  /* 0x0000000414059981 */ /* 0x000ee2000c2e1900 */
[----:B----4-:R-:W-:-:S02]  /*0860*/  CS2R R14, SRZ ;  /* 0x00000000000e7805 */ /* 0x010fc4000001ff00 */
[----:B------:R-:W-:Y:S01]  /*0870*/  IMAD.MOV.U32 R26, RZ, RZ, RZ ;  /* 0x000000ffff1a7224 */ /* 0x000fe200078e00ff */
[----:B------:R1:W4:Y:S01]  /*0880*/  @!P1 LDG.E.EL R28, desc[UR4][R2.64] ;  /* 0x00000004021c9981 */ /* 0x000322000c2e1900 */
[----:B------:R-:W-:Y:S02]  /*0890*/  IMAD.IADD R37, R12, 0x1, -R37 ;  /* 0x000000010c257824 */ /* 0x000fe400078e0a25 */
[----:B0-2---:R-:W-:-:S04]  /*08a0*/  IMAD.WIDE R6, R33, 0x4, R18 ;  /* 0x0000000421067825 */ /* 0x005fc800078e0212 */
[----:B------:R-:W-:Y:S01]  /*08b0*/  IMAD.WIDE R30, R29, 0x4, R16 ;  /* 0x000000041d1e7825 */ /* 0x000fe200078e0210 */
[----:B------:R0:W2:Y:S03]  /*08c0*/  @!P1 LDG.E.EL R14, desc[UR4][R6.64] ;  /* 0x00000004060e9981 */ /* 0x0000a6000c2e1900 */
[----:B-1----:R-:W-:Y:S01]  /*08d0*/  IMAD.HI R3, R32, 0x78787879, RZ ;  /* 0x7878787920037827 */ /* 0x002fe200078e02ff */
[----:B------:R1:W2:Y:S03]  /*08e0*/  @!P1 LDG.E.EL R10, desc[UR4][R30.64] ;  /* 0x000000041e0a9981 */ /* 0x0002a6000c2e1900 */
[----:B------:R-:W-:Y:S01]  /*08f0*/  IMAD.WIDE R20, R35, 0x4, R18 ;  /* 0x0000000423147825 */ /* 0x000fe200078e0212 */
[----:B0-----:R-:W-:-:S03]  /*0900*/  SHF.R.U32.HI R6, RZ, 0x1f, R3 ;  /* 0x0000001fff067819 */ /* 0x001fc60000011603 */
[----:B------:R-:W-:Y:S01]  /*0910*/  IMAD R37, R0, -0x20, R37 ;  /* 0xffffffe000257824 */ /* 0x000fe200078e0225 */
[----:B------:R0:W2:Y:S01]  /*0920*/  @!P1 LDG.E.EL R26, desc[UR4][R20.64] ;  /* 0x00000004141a9981 */ /* 0x0000a2000c2e1900 */
[----:B------:R-:W-:Y:S02]  /*0930*/  IMAD.MOV.U32 R0, RZ, RZ, RZ ;  /* 0x000000ffff007224 */ /* 0x000fe400078e00ff */
[----:B-1----:R-:W-:-:S04]  /*0940*/  IMAD.WIDE R30, R29, 0x4, R18 ;  /* 0x000000041d1e7825 */ /* 0x002fc800078e0212 */
[----:B------:R-:W-:Y:S01]  /*0950*/  IMAD.WIDE R24, R37, 0x4, R16 ;  /* 0x0000000425187825 */ /* 0x000fe200078e0210 */
[----:B------:R1:W2:Y:S03]  /*0960*/  @!P1 LDG.E.EL R15, desc[UR4][R30.64] ;  /* 0x000000041e0f9981 */ /* 0x0002a6000c2e1900 */
[----:B0-----:R-:W-:Y:S01]  /*0970*/  IMAD.WIDE R20, R34, 0x4, R22 ;  /* 0x0000000422147825 */ /* 0x001fe200078e0216 */
[----:B------:R-:W-:Y:S01]  /*0980*/  LEA.HI.SX32 R34, R3, R6, 0x1c ;  /* 0x0000000603227211 */ /* 0x000fe200078fe2ff */
[----:B------:R0:W2:Y:S01]  /*0990*/  @!P0 LDG.E.EL R0, desc[UR4][R24.64] ;  /* 0x0000000418008981 */ /* 0x0000a2000c2e1900 */
[----:B------:R-:W-:Y:S01]  /*09a0*/  MOV R3, RZ ;  /* 0x000000ff00037202 */ /* 0x000fe20000000f00 */
[----:B------:R-:W-:Y:S02]  /*09b0*/  VIADD R36, R27, 0x203 ;  /* 0x000002031b247836 */ /* 0x000fe40000000000 */
[----:B------:R-:W-:-:S04]  /*09c0*/  IMAD.WIDE R6, R37, 0x4, R18 ;  /* 0x0000000425067825 */ /* 0x000fc800078e0212 */
[----:B-1----:R-:W-:Y:S01]  /*09d0*/  IMAD.HI R30, R36, 0x78787879, RZ ;  /* 0x78787879241e7827 */ /* 0x002fe200078e02ff */
[----:B------:R1:W2:Y:S03]  /*09e0*/  @!P0 LDG.E.EL R3, desc[UR4][R6.64] ;  /* 0x0000000406038981 */ /* 0x0002a6000c2e1900 */
[----:B------:R-:W-:Y:S02]  /*09f0*/  IMAD.MOV.U32 R2, RZ, RZ, RZ ;  /* 0x000000ffff027224 */ /* 0x000fe400078e00ff */
[----:B0-----:R-:W-:Y:S01]  /*0a00*/  IMAD.WIDE R24, R11, 0x4, R18 ;  /* 0x000000040b187825 */ /* 0x001fe200078e0212 */
[----:B------:R-:W-:Y:S01]  /*0a10*/  HFMA2.MMA R13, -RZ, RZ, 0, 0 ;  /* 0x00000000ff0d7435 */ /* 0x000fe200000001ff */
[----:B------:R-:W-:Y:S02]  /*0a20*/  SHF.R.U32.HI R31, RZ, 0x1f, R30 ;  /* 0x0000001fff1f7819 */ /* 0x000fe4000001161e */
[----:B-1----:R-:W-:Y:S01]  /*0a30*/  IMAD.HI R6, R34, 0x78787879, RZ ;  /* 0x7878787922067827 */ /* 0x002fe200078e02ff */
[----:B------:R0:W2:Y:S01]  /*0a40*/  @!P0 LDG.E.EL R2, desc[UR4][R24.64] ;  /* 0x0000000418028981 */ /* 0x0000a2000c2e1900 */
[----:B------:R-:W-:-:S05]  /*0a50*/  LEA.HI.SX32 R31, R30, R31, 0x1c ;  /* 0x0000001f1e1f7211 */ /* 0x000fca00078fe2ff */
[----:B------:R1:W2:Y:S01]  /*0a60*/  @!P1 LDG.E.EL R13, desc[UR4][R20.64] ;  /* 0x00000004140d9981 */ /* 0x0002a2000c2e1900 */
[----:B0-----:R-:W-:Y:S01]  /*0a70*/  SHF.R.U32.HI R25, RZ, 0x1f, R6 ;  /* 0x0000001fff197819 */ /* 0x001fe20000011606 */
[----:B------:R-:W-:-:S03]  /*0a80*/  IMAD R31, R31, 0x22, RZ ;  /* 0x000000221f1f7824 */ /* 0x000fc600078e02ff */
[----:B------:R-:W-:Y:S01]  /*0a90*/  LEA.HI.SX32 R25, R6, R25, 0x1c ;  /* 0x0000001906197211 */ /* 0x000fe200078fe2ff */
[----:B-1----:R-:W-:Y:S01]  /*0aa0*/  IMAD R20, R34, 0x22, RZ ;  /* 0x0000002222147824 */ /* 0x002fe200078e02ff */
[----:B------:R-:W-:-:S03]  /*0ab0*/  LOP3.LUT R31, RZ, R31, RZ, 0x33, !PT ;  /* 0x0000001fff1f7212 */ /* 0x000fc600078e33ff */
[----:B------:R-:W-:Y:S01]  /*0ac0*/  IMAD R25, R25, 0x22, RZ ;  /* 0x0000002219197824 */ /* 0x000fe200078e02ff */
[----:B------:R-:W-:Y:S01]  /*0ad0*/  LOP3.LUT R21, RZ, R20, RZ, 0x33, !PT ;  /* 0x00000014ff157212 */ /* 0x000fe200078e33ff */
[----:B------:R-:W-:-:S03]  /*0ae0*/  IMAD.IADD R36, R36, 0x1, R31 ;  /* 0x0000000124247824 */ /* 0x000fc600078e021f */
[----:B------:R-:W-:Y:S02]  /*0af0*/  LOP3.LUT R25, RZ, R25, RZ, 0x33, !PT ;  /* 0x00000019ff197212 */ /* 0x000fe400078e33ff */
[----:B------:R-:W-:Y:S02]  /*0b00*/  CS2R R30, SRZ ;  /* 0x00000000001e7805 */ /* 0x000fe4000001ff00 */
[----:B------:R-:W-:Y:S01]  /*0b10*/  IADD3 R32, R32, R21, RZ ;  /* 0x0000001520207210 */ /* 0x000fe20007ffe0ff */
[----:B------:R-:W-:-:S04]  /*0b20*/  IMAD.WIDE R20, R35, 0x4, R22 ;  /* 0x0000000423147825 */ /* 0x000fc800078e0216 */
[----:B------:R-:W-:Y:S01]  /*0b30*/  IMAD.IADD R34, R34, 0x1, R25 ;  /* 0x0000000122227824 */ /* 0x000fe200078e0219 */
[----:B------:R-:W-:Y:S01]  /*0b40*/  IABS R25, R32 ;  /* 0x0000002000197213 */ /* 0x000fe20000000000 */
[----:B------:R0:W5:Y:S01]  /*0b50*/  @!P1 LDG.E.EL R31, desc[UR4][R20.64] ;  /* 0x00000004141f9981 */ /* 0x000162000c2e1900 */
[----:B------:R-:W-:-:S03]  /*0b60*/  IABS R24, R36 ;  /* 0x0000002400187213 */ /* 0x000fc60000000000 */
[----:B------:R-:W-:Y:S01]  /*0b70*/  VIADD R25, R25, 0xffffffe1 ;  /* 0xffffffe119197836 */ /* 0x000fe20000000000 */
[----:B------:R-:W-:Y:S02]  /*0b80*/  IADD3 R24, R24, -0x1f, RZ ;  /* 0xffffffe118187810 */ /* 0x000fe40007ffe0ff */
[----:B0-----:R-:W-:Y:S02]  /*0b90*/  IABS R20, R34 ;  /* 0x0000002200147213 */ /* 0x001fe40000000000 */
[----:B------:R-:W-:-:S03]  /*0ba0*/  IABS R21, R24 ;  /* 0x0000001800157213 */ /* 0x000fc60000000000 */
[----:B------:R-:W-:Y:S01]  /*0bb0*/  VIADD R20, R20, 0xffffffe1 ;  /* 0xffffffe114147836 */ /* 0x000fe20000000000 */
[----:B------:R-:W-:Y:S01]  /*0bc0*/  IABS R35, R25 ;  /* 0x0000001900237213 */ /* 0x000fe20000000000 */
[--C-:B------:R-:W-:Y:S01]  /*0bd0*/  IMAD.WIDE R6, R29, 0x4, R22.reuse ;  /* 0x000000041d067825 */ /* 0x100fe200078e0216 */
[----:B------:R-:W-:Y:S02]  /*0be0*/  HFMA2.MMA R29, -RZ, RZ, 0, 0 ;  /* 0x00000000ff1d7435 */ /* 0x000fe400000001ff */
[----:B------:R-:W-:Y:S01]  /*0bf0*/  IABS R20, R20 ;  /* 0x0000001400147213 */ /* 0x000fe20000000000 */
[----:B------:R-:W-:Y:S01]  /*0c00*/  IMAD.WIDE R24, R33, 0x4, R22 ;  /* 0x0000000421187825 */ /* 0x000fe200078e0216 */
[----:B------:R-:W-:Y:S01]  /*0c10*/  IADD3 R35, R12, -R35, RZ ;  /* 0x800000230c237210 */ /* 0x000fe20007ffe0ff */
[----:B------:R0:W5:Y:S02]  /*0c20*/  @!P1 LDG.E.EL R30, desc[UR4][R6.64] ;  /* 0x00000004061e9981 */ /* 0x000164000c2e1900 */
[----:B------:R-:W-:Y:S01]  /*0c30*/  IMAD.IADD R33, R12, 0x1, -R21 ;  /* 0x000000010c217824 */ /* 0x000fe200078e0a15 */
[----:B------:R-:W-:Y:S01]  /*0c40*/  MOV R12, R20 ;  /* 0x00000014000c7202 */ /* 0x000fe20000000f00 */
[----:B------:R-:W-:Y:S01]  /*0c50*/  IMAD.WIDE R20, R11, 0x4, R22 ;  /* 0x000000040b147825 */ /* 0x000fe200078e0216 */
[----:B------:R-:W5:Y:S03]  /*0c60*/  @!P1 LDG.E.EL R29, desc[UR4][R24.64] ;  /* 0x00000004181d9981 */ /* 0x000f66000c2e1900 */
[C---:B------:R-:W-:Y:S01]  /*0c70*/  IMAD R35, R12.reuse, -0x20, R35 ;  /* 0xffffffe00c237824 */ /* 0x040fe200078e0223 */
[----:B0-----:R-:W-:Y:S01]  /*0c80*/  CS2R R6, SRZ ;  /* 0x0000000000067805 */ /* 0x001fe2000001ff00 */
[----:B------:R-:W-:Y:S01]  /*0c90*/  IMAD R33, R12, -0x20, R33 ;  /* 0xffffffe00c217824 */ /* 0x000fe200078e0221 */
[----:B------:R-:W-:Y:S01]  /*0ca0*/  HFMA2.MMA R12, -RZ, RZ, 0, 0 ;  /* 0x00000000ff0c7435 */ /* 0x000fe200000001ff */
[----:B------:R-:W-:-:S03]  /*0cb0*/  IMAD.WIDE R36, R37, 0x4, R22 ;  /* 0x0000000425247825 */ /* 0x000fc600078e0216 */
[----:B------:R0:W5:Y:S01]  /*0cc0*/  @!P0 LDG.E.EL R6, desc[UR4][R20.64] ;  /* 0x0000000414068981 */ /* 0x000162000c2e1900 */
[----:B------:R-:W-:-:S03]  /*0cd0*/  IMAD.MOV.U32 R11, RZ, RZ, RZ ;  /* 0x000000ffff0b7224 */ /* 0x000fc600078e00ff */
[----:B------:R1:W5:Y:S01]  /*0ce0*/  @!P0 LDG.E.EL R7, desc[UR4][R36.64] ;  /* 0x0000000424078981 */ /* 0x000362000c2e1900 */
[----:B0-----:R-:W-:-:S04]  /*0cf0*/  IMAD.WIDE R20, R35, 0x4, R22 ;  /* 0x0000000423147825 */ /* 0x001fc800078e0216 */
[----:B------:R-:W-:Y:S01]  /*0d00*/  IMAD.WIDE R22, R33, 0x4, R22 ;  /* 0x0000000421167825 */ /* 0x000fe200078e0216 */
[----:B------:R0:W5:Y:S01]  /*0d10*/  @!P0 LDG.E.EL R11, desc[UR4][R20.64] ;  /* 0x00000004140b8981 */ /* 0x000162000c2e1900 */
[----:B------:R-:W-:-:S03]  /*0d20*/  MOV R32, RZ ;  /* 0x000000ff00207202 */ /* 0x000fc60000000f00 */
[----:B------:R-:W5:Y:S01]  /*0d30*/  @!P0 LDG.E.EL R12, desc[UR4][R22.64] ;  /* 0x00000004160c8981 */ /* 0x000f62000c2e1900 */
[----:B------:R-:W-:-:S04]  /*0d40*/  IMAD.WIDE R24, R35, 0x4, R18 ;  /* 0x0000000423187825 */ /* 0x000fc800078e0212 */
[----:B-1----:R-:W-:Y:S01]  /*0d50*/  IMAD.WIDE R36, R35, 0x4, R16 ;  /* 0x0000000423247825 */ /* 0x002fe200078e0210 */
[----:B------:R-:W-:Y:S01]  /*0d60*/  HFMA2.MMA R35, -RZ, RZ, 0, 0 ;  /* 0x00000000ff237435 */ /* 0x000fe200000001ff */
[----:B0-----:R-:W0:Y:S02]  /*0d70*/  LDC.64 R20, c[0x0][0x228] ;  /* 0x00008a00ff147b82 */ /* 0x001e240000000a00 */
[----:B------:R-:W-:Y:S02]  /*0d80*/  IMAD.MOV.U32 R34, RZ, RZ, RZ ;  /* 0x000000ffff227224 */ /* 0x000fe400078e00ff */
[----:B------:R-:W-:-:S04]  /*0d90*/  IMAD.WIDE R18, R33, 0x4, R18 ;  /* 0x0000000421127825 */ /* 0x000fc800078e0212 */
[----:B------:R-:W-:Y:S01]  /*0da0*/  IMAD.WIDE R16, R33, 0x4, R16 ;  /* 0x0000000421107825 */ /* 0x000fe200078e0210 */
[----:B------:R-:W5:Y:S03]  /*0db0*/  @!P0 LDG.E.EL R34, desc[UR4][R24.64] ;  /* 0x0000000418228981 */ /* 0x000f66000c2e1900 */
[----:B------:R-:W-:Y:S01]  /*0dc0*/  IMAD.MOV.U32 R33, RZ, RZ, RZ ;  /* 0x000000ffff217224 */ /* 0x000fe200078e00ff */
[----:B------:R-:W5:Y:S04]  /*0dd0*/  @!P0 LDG.E.EL R32, desc[UR4][R18.64] ;  /* 0x0000000412208981 */ /* 0x000f68000c2e1900 */
[----:B------:R-:W5:Y:S04]  /*0de0*/  @!P0 LDG.E.EL R35, desc[UR4][R16.64] ;  /* 0x0000000410238981 */ /* 0x000f68000c2e1900 */
[----:B------:R-:W5:Y:S01]  /*0df0*/  @!P0 LDG.E.EL R33, desc[UR4][R36.64] ;  /* 0x0000000424218981 */ /* 0x000f62000c2e1900 */
[----:B0-----:R-:W-:Y:S01]  /*0e00*/  IMAD.WIDE R20, R27, 0x4, R20 ;  /* 0x000000041b147825 */ /* 0x001fe200078e0214 */
[----:B--2---:R-:W-:-:S04]  /*0e10*/  FSETP.GEU.AND P2, PT, R13, RZ, PT ;  /* 0x000000ff0d00720b */ /* 0x004fc80003f4e000 */
[----:B------:R-:W-:-:S05]  /*0e20*/  FSEL R13, R13, RZ, P2 ;  /* 0x000000ff0d0d7208 */ /* 0x000fca0001000000 */
[----:B----4-:R-:W-:-:S04]  /*0e30*/  FADD R13, R13, R28 ;  /* 0x0000001c0d0d7221 */ /* 0x010fc80000000000 */
[----:B---3--:R-:W-:Y:S01]  /*0e40*/  FADD R8, R13, R8 ;  /* 0x000000080d087221 */ /* 0x008fe20000000000 */
[----:B-----5:R-:W-:-:S04]  /*0e50*/  FSETP.GEU.AND P3, PT, R31, RZ, PT ;  /* 0x000000ff1f00720b */ /* 0x020fc80003f6e000 */
[----:B------:R-:W-:-:S05]  /*0e60*/  FSEL R31, R31, RZ, P3 ;  /* 0x000000ff1f1f7208 */ /* 0x000fca0001800000 */
[----:B------:R-:W-:Y:S01]  /*0e70*/  FADD R26, R31, R26 ;  /* 0x0000001a1f1a7221 */ /* 0x000fe20000000000 */
[C---:B------:R-:W-:Y:S02]  /*0e80*/  FSETP.GEU.AND P4, PT, R30.reuse, RZ, PT ;  /* 0x000000ff1e00720b */ /* 0x040fe40003f8e000 */
[C---:B------:R-:W-:Y:S02]  /*0e90*/  FSETP.GEU.AND P5, PT, R29.reuse, RZ, PT ;  /* 0x000000ff1d00720b */ /* 0x040fe40003fae000 */
[----:B------:R-:W-:Y:S02]  /*0ea0*/  FSEL R30, R30, RZ, P4 ;  /* 0x000000ff1e1e7208 */ /* 0x000fe40002000000 */
[----:B------:R-:W-:-:S03]  /*0eb0*/  FSEL R29, R29, RZ, P5 ;  /* 0x000000ff1d1d7208 */ /* 0x000fc60002800000 */
[----:B------:R-:W-:Y:S01]  /*0ec0*/  FADD R15, R30, R15 ;  /* 0x0000000f1e0f7221 */ /* 0x000fe20000000000 */
[C---:B------:R-:W-:Y:S01]  /*0ed0*/  FSETP.GEU.AND P2, PT, R6.reuse, RZ, PT ;  /* 0x000000ff0600720b */ /* 0x040fe20003f4e000 */
[----:B------:R-:W-:Y:S01]  /*0ee0*/  FADD R14, R29, R14 ;  /* 0x0000000e1d0e7221 */ /* 0x000fe20000000000 */
[----:B------:R-:W-:Y:S01]  /*0ef0*/  FSETP.GEU.AND P3, PT, R7, RZ, PT ;  /* 0x000000ff0700720b */ /* 0x000fe20003f6e000 */
[----:B------:R-:W-:Y:S01]  /*0f00*/  FADD R10, R15, R10 ;  /* 0x0000000a0f0a7221 */ /* 0x000fe20000000000 */
[----:B------:R-:W-:Y:S02]  /*0f10*/  FSEL R13, R6, RZ, P2 ;  /* 0x000000ff060d7208 */ /* 0x000fe40001000000 */
[----:B------:R-:W-:Y:S01]  /*0f20*/  FSEL R6, R7, RZ, P3 ;  /* 0x000000ff07067208 */ /* 0x000fe20001800000 */
[----:B------:R-:W-:Y:S01]  /*0f30*/  FADD R9, R26, R9 ;  /* 0x000000091a097221 */ /* 0x000fe20000000000 */
[----:B------:R-:W-:Y:S02]  /*0f40*/  FSETP.GEU.AND P4, PT, R11, RZ, PT ;  /* 0x000000ff0b00720b */ /* 0x000fe40003f8e000 */
[----:B------:R-:W-:-:S02]  /*0f50*/  FSETP.GEU.AND P5, PT, R12, RZ, PT ;  /* 0x000000ff0c00720b */ /* 0x000fc40003fae000 */
[----:B------:R-:W-:Y:S01]  /*0f60*/  FSEL R7, R11, RZ, P4 ;  /* 0x000000ff0b077208 */ /* 0x000fe20002000000 */
[----:B------:R-:W-:Y:S01]  /*0f70*/  FADD R11, R14, R5 ;  /* 0x000000050e0b7221 */ /* 0x000fe20000000000 */
[----:B------:R-:W-:Y:S01]  /*0f80*/  FSEL R15, R12, RZ, P5 ;  /* 0x000000ff0c0f7208 */ /* 0x000fe20002800000 */
[----:B------:R-:W-:Y:S01]  /*0f90*/  FADD R13, R13, R2 ;  /* 0x000000020d0d7221 */ /* 0x000fe20000000000 */
[----:B------:R-:W-:Y:S02]  /*0fa0*/  FADD R3, R6, R3 ;  /* 0x0000000306037221 */ /* 0x000fe40000000000 */
[----:B------:R0:W-:Y:S01]  /*0fb0*/  @!P1 STG.E.128 desc[UR4][R20.64], R8 ;  /* 0x0000000814009986 */ /* 0x0001e2000c101d04 */
[----:B------:R-:W-:Y:S01]  /*0fc0*/  FADD R4, R13, R4 ;  /* 0x000000040d047221 */ /* 0x000fe20000000000 */
[----:B------:R-:W-:Y:S01]  /*0fd0*/  FADD R5, R3, R0 ;  /* 0x0000000003057221 */ /* 0x000fe20000000000 */
[----:B------:R-:W-:Y:S01]  /*0fe0*/  FADD R34, R7, R34 ;  /* 0x0000002207227221 */ /* 0x000fe20000000000 */
[----:B------:R-:W-:-:S04]  /*0ff0*/  FADD R32, R15, R32 ;  /* 0x000000200f207221 */ /* 0x000fc80000000000 */
[----:B------:R-:W-:Y:S01]  /*1000*/  FADD R7, R32, R35 ;  /* 0x0000002320077221 */ /* 0x000fe20000000000 */
[----:B------:R-:W-:Y:S01]  /*1010*/  FADD R6, R34, R33 ;  /* 0x0000002122067221 */ /* 0x000fe20000000000 */
[----:B0-----:R-:W-:Y:S06]  /*1020*/  @P0 EXIT ;  /* 0x000000000000094d */ /* 0x001fec0003800000 */
[----:B------:R-:W-:Y:S01]  /*1030*/  STG.E.128 desc[UR4][R20.64+0x800], R4 ;  /* 0x0008000414007986 */ /* 0x000fe2000c101d04 */
[----:B------:R-:W-:Y:S05]  /*1040*/  EXIT ;  /* 0x000000000000794d */ /* 0x000fea0003800000 */
.L_x_0:
[----:B------:R-:W-:-:S00]  /*1050*/  BRA `(.L_x_0) ;  /* 0xfffffffc00fc7947 */ /* 0x000fc0000383ffff */
[----:B------:R-:W-:-:S00]  /*1060*/  NOP ;  /* 0x0000000000007918 */ /* 0x000fc00000000000 */
        /* <DEDUP_REMOVED lines=9> */
.L_x_1:


//--------------------- .nv.constant0.triton_poi_fused_add_reflection_pad2d_relu_6 --------------------------
	.section	.nv.constant0.triton_poi_fused_add_reflection_pad2d_relu_6,"a",@progbits
	.sectionflags	@""
	.align	4
.nv.constant0.triton_poi_fused_add_reflection_pad2d_relu_6:
	.zero		564
